	.headerflags	@"EF_CUDA_TEXMODE_UNIFIED EF_CUDA_64BIT_ADDRESS EF_CUDA_ACCELERATORS EF_CUDA_SM90 EF_CUDA_VIRTUAL_SM(EF_CUDA_SM90)"
	.elftype	@"ET_EXEC"


//--------------------- .nv.info                  --------------------------
	.section	.nv.info,"",@"SHT_CUDA_INFO"
	.align	4


	//----- nvinfo : EIATTR_REGCOUNT
	.align		4
        /*0000*/ 	.byte	0x04, 0x2f
        /*0002*/ 	.short	(.L_1 - .L_0)
	.align		4
.L_0:
        /*0004*/ 	.word	index@(triton_poi_fused_mul_61)
        /*0008*/ 	.word	0x0000000a


	//----- nvinfo : EIATTR_MIN_STACK_SIZE
	.align		4
.L_1:
        /*000c*/ 	.byte	0x04, 0x12
        /*000e*/ 	.short	(.L_3 - .L_2)
	.align		4
.L_2:
        /*0010*/ 	.word	index@(triton_poi_fused_mul_61)
        /*0014*/ 	.word	0x00000000


	//----- nvinfo : EIATTR_FRAME_SIZE
	.align		4
.L_3:
        /*0018*/ 	.byte	0x04, 0x11
        /*001a*/ 	.short	(.L_5 - .L_4)
	.align		4
.L_4:
        /*001c*/ 	.word	index@(triton_poi_fused_mul_61)
        /*0020*/ 	.word	0x00000000


	//----- nvinfo : EIATTR_MIN_STACK_SIZE
	.align		4
.L_5:
        /*0024*/ 	.byte	0x04, 0x12
        /*0026*/ 	.short	(.L_7 - .L_6)
	.align		4
.L_6:
        /*0028*/ 	.word	index@(triton_poi_fused_mul_61)
        /*002c*/ 	.word	0x00000000
.L_7:


//--------------------- .nv.info.triton_poi_fused_mul_61 --------------------------
	.section	.nv.info.triton_poi_fused_mul_61,"",@"SHT_CUDA_INFO"
	.sectionflags	@""
	.align	4


	//----- nvinfo : EIATTR_CUDA_API_VERSION
	.align		4
        /*0000*/ 	.byte	0x04, 0x37
        /*0002*/ 	.short	(.L_9 - .L_8)
.L_8:
        /*0004*/ 	.word	0x0000007c


	//----- nvinfo : EIATTR_KPARAM_INFO
	.align		4
.L_9:
        /*0008*/ 	.byte	0x04, 0x17
        /*000a*/ 	.short	(.L_11 - .L_10)
.L_10:
        /*000c*/ 	.word	0x00000000
        /*0010*/ 	.short	0x0002
        /*0012*/ 	.short	0x0010
        /*0014*/ 	.byte	0x00, 0xf0, 0x11, 0x00


	//----- nvinfo : EIATTR_KPARAM_INFO
	.align		4
.L_11:
        /*0018*/ 	.byte	0x04, 0x17
        /*001a*/ 	.short	(.L_13 - .L_12)
.L_12:
        /*001c*/ 	.word	0x00000000
        /*0020*/ 	.short	0x0001
        /*0022*/ 	.short	0x0008
        /*0024*/ 	.byte	0x00, 0xf4, 0x21, 0x00


	//----- nvinfo : EIATTR_KPARAM_INFO
	.align		4
.L_13:
        /*0028*/ 	.byte	0x04, 0x17
        /*002a*/ 	.short	(.L_15 - .L_14)
.L_14:
        /*002c*/ 	.word	0x00000000
        /*0030*/ 	.short	0x0000
        /*0032*/ 	.short	0x0000
        /*0034*/ 	.byte	0x00, 0xf4, 0x21, 0x00


	//----- nvinfo : EIATTR_SPARSE_MMA_MASK
	.align		4
.L_15:
        /*0038*/ 	.byte	0x03, 0x50
        /*003a*/ 	.short	0x0000


	//----- nvinfo : EIATTR_MAXREG_COUNT
	.align		4
        /*003c*/ 	.byte	0x03, 0x1b
        /*003e*/ 	.short	0x00ff


	//----- nvinfo : EIATTR_EXIT_INSTR_OFFSETS
	.align		4
        /*0040*/ 	.byte	0x04, 0x1c
        /*0042*/ 	.short	(.L_17 - .L_16)


	//   ....[0]....
.L_16:
        /*0044*/ 	.word	0x00000110


	//   ....[1]....
        /*0048*/ 	.word	0x00000130


	//----- nvinfo : EIATTR_REQNTID
	.align		4
.L_17:
        /*004c*/ 	.byte	0x04, 0x10
        /*004e*/ 	.short	(.L_19 - .L_18)
.L_18:
        /*0050*/ 	.word	0x00000080
        /*0054*/ 	.word	0x00000001
        /*0058*/ 	.word	0x00000001


	//----- nvinfo : EIATTR_CRS_STACK_SIZE
	.align		4
.L_19:
        /*005c*/ 	.byte	0x04, 0x1e
        /*005e*/ 	.short	(.L_21 - .L_20)
.L_20:
        /*0060*/ 	.word	0x00000000


	//----- nvinfo : EIATTR_CBANK_PARAM_SIZE
	.align		4
.L_21:
        /*0064*/ 	.byte	0x03, 0x19
        /*0066*/ 	.short	0x0014


	//----- nvinfo : EIATTR_PARAM_CBANK
	.align		4
        /*0068*/ 	.byte	0x04, 0x0a
        /*006a*/ 	.short	(.L_23 - .L_22)
	.align		4
.L_22:
        /*006c*/ 	.word	index@(.nv.constant0.triton_poi_fused_mul_61)
        /*0070*/ 	.short	0x0210
        /*0072*/ 	.short	0x0014


	//----- nvinfo : EIATTR_SW_WAR
	.align		4
.L_23:
        /*0074*/ 	.byte	0x04, 0x36
        /*0076*/ 	.short	(.L_25 - .L_24)
.L_24:
        /*0078*/ 	.word	0x00000008
.L_25:


//--------------------- .nv.callgraph             --------------------------
	.section	.nv.callgraph,"",@"SHT_CUDA_CALLGRAPH"
	.align	4
	.sectionentsize	8
	.align		4
        /*0000*/ 	.word	0x00000000
	.align		4
        /*0004*/ 	.word	0xffffffff
	.align		4
        /*0008*/ 	.word	0x00000000
	.align		4
        /*000c*/ 	.word	0xfffffffe
	.align		4
        /*0010*/ 	.word	0x00000000
	.align		4
        /*0014*/ 	.word	0xfffffffd
	.align		4
        /*0018*/ 	.word	0x00000000
	.align		4
        /*001c*/ 	.word	0xfffffffc


//--------------------- .text.triton_poi_fused_mul_61 --------------------------
	.section	.text.triton_poi_fused_mul_61,"ax",@progbits
	.align	128
        .global         triton_poi_fused_mul_61
        .type           triton_poi_fused_mul_61,@function
        .size           triton_poi_fused_mul_61,(.L_x_3 - triton_poi_fused_mul_61)
        .other          triton_poi_fused_mul_61,@"STO_CUDA_ENTRY STV_DEFAULT"
triton_poi_fused_mul_61:
.text.triton_poi_fused_mul_61:
[----:B------:R-:W0:Y:S02]  /*0000*/  LDC R1, c[0x0][0x28] ;  /* 0x00000a00ff017b82 */ /* 0x000e240000000800 */
[----:B------:R-:W1:Y:S01]  /*0010*/  S2R R0, SR_TID.X ;  /* 0x0000000000007919 */ /* 0x000e620000002100 */
[----:B------:R-:W2:Y:S01]  /*0020*/  LDC.64 R4, c[0x0][0x218] ;  /* 0x00008600ff047b82 */ /* 0x000ea20000000a00 */
[----:B------:R-:W-:Y:S01]  /*0030*/  ULDC.64 UR4, c[0x0][0x208] ;  /* 0x0000820000047ab9 */ /* 0x000fe20000000a00 */
[----:B------:R-:W-:Y:S01]  /*0040*/  BSSY B0, `(.L_x_0) ;  /* 0x000000c000007945 */ /* 0x000fe20003800000 */
[----:B------:R-:W3:Y:S01]  /*0050*/  S2R R7, SR_CTAID.X ;  /* 0x0000000000077919 */ /* 0x000ee20000002500 */
[----:B------:R-:W-:Y:S01]  /*0060*/  CS2R R2, SRZ ;  /* 0x0000000000027805 */ /* 0x000fe2000001ff00 */
[----:B-1----:R-:W-:-:S05]  /*0070*/  IMAD.SHL.U32 R0, R0, 0x2, RZ ;  /* 0x0000000200007824 */ /* 0x002fca00078e00ff */
[----:B------:R-:W-:-:S04]  /*0080*/  LOP3.LUT R0, R0, 0xfe, RZ, 0xc0, !PT ;  /* 0x000000fe00007812 */ /* 0x000fc800078ec0ff */
[----:B---3--:R-:W-:-:S04]  /*0090*/  LEA R7, R7, R0, 0x8 ;  /* 0x0000000007077211 */ /* 0x008fc800078e40ff */
[C---:B------:R-:W-:Y:S01]  /*00a0*/  ISETP.GE.AND P0, PT, R7.reuse, 0x200, PT ;  /* 0x000002000700780c */ /* 0x040fe20003f06270 */
[----:B--2---:R-:W-:-:S12]  /*00b0*/  IMAD.WIDE R4, R7, 0x4, R4 ;  /* 0x0000000407047825 */ /* 0x004fd800078e0204 */
[----:B------:R-:W-:Y:S05]  /*00c0*/  @P0 BRA `(.L_x_1) ;  /* 0x00000000000c0947 */ /* 0x000fea0003800000 */
[----:B------:R-:W1:Y:S02]  /*00d0*/  LDC.64 R2, c[0x0][0x210] ;  /* 0x00008400ff027b82 */ /* 0x000e640000000a00 */
[----:B-1----:R-:W-:-:S06]  /*00e0*/  IMAD.WIDE R2, R7, 0x4, R2 ;  /* 0x0000000407027825 */ /* 0x002fcc00078e0202 */
[----:B------:R-:W5:Y:S02]  /*00f0*/  LDG.E.64 R2, desc[UR4][R2.64] ;  /* 0x0000000402027981 */ /* 0x000f64000c1e1b00 */
.L_x_1:
[----:B------:R-:W-:Y:S05]  /*0100*/  BSYNC B0 ;  /* 0x0000000000007941 */ /* 0x000fea0003800000 */
.L_x_0:
[----:B------:R-:W-:Y:S05]  /*0110*/  @P0 EXIT ;  /* 0x000000000000094d */ /* 0x000fea0003800000 */
[----:B-----5:R-:W-:Y:S01]  /*0120*/  STG.E.64 desc[UR4][R4.64], R2 ;  /* 0x0000000204007986 */ /* 0x020fe2000c101b04 */
[----:B------:R-:W-:Y:S05]  /*0130*/  EXIT ;  /* 0x000000000000794d */ /* 0x000fea0003800000 */
.L_x_2:
[----:B------:R-:W-:-:S00]  /*0140*/  BRA `(.L_x_2) ;  /* 0xfffffffc00fc7947 */ /* 0x000fc0000383ffff */
[----:B------:R-:W-:-:S00]  /*0150*/  NOP ;  /* 0x0000000000007918 */ /* 0x000fc00000000000 */
        /* <DEDUP_REMOVED lines=10> */
.L_x_3:


//--------------------- .nv.constant0.triton_poi_fused_mul_61 --------------------------
	.section	.nv.constant0.triton_poi_fused_mul_61,"a",@progbits
	.sectionflags	@""
	.align	4
.nv.constant0.triton_poi_fused_mul_61:
	.zero		548
